	.headerflags	@"EF_CUDA_TEXMODE_UNIFIED EF_CUDA_64BIT_ADDRESS EF_CUDA_ACCELERATORS EF_CUDA_SM90 EF_CUDA_VIRTUAL_SM(EF_CUDA_SM90)"
	.elftype	@"ET_EXEC"


//--------------------- .nv.info                  --------------------------
	.section	.nv.info,"",@"SHT_CUDA_INFO"
	.align	4


	//----- nvinfo : EIATTR_REGCOUNT
	.align		4
        /*0000*/ 	.byte	0x04, 0x2f
        /*0002*/ 	.short	(.L_3 - .L_2)
	.align		4
.L_2:
        /*0004*/ 	.word	index@(triton_poi_fused__native_batch_norm_legit_no_training_convolution_relu_13)
        /*0008*/ 	.word	0x00000020


	//----- nvinfo : EIATTR_MIN_STACK_SIZE
	.align		4
.L_3:
        /*000c*/ 	.byte	0x04, 0x12
        /*000e*/ 	.short	(.L_5 - .L_4)
	.align		4
.L_4:
        /*0010*/ 	.word	index@(triton_poi_fused__native_batch_norm_legit_no_training_convolution_relu_13)
        /*0014*/ 	.word	0x00000000


	//----- nvinfo : EIATTR_FRAME_SIZE
	.align		4
.L_5:
        /*0018*/ 	.byte	0x04, 0x11
        /*001a*/ 	.short	(.L_7 - .L_6)
	.align		4
.L_6:
        /*001c*/ 	.word	index@(triton_poi_fused__native_batch_norm_legit_no_training_convolution_relu_13)
        /*0020*/ 	.word	0x00000000


	//----- nvinfo : EIATTR_MIN_STACK_SIZE
	.align		4
.L_7:
        /*0024*/ 	.byte	0x04, 0x12
        /*0026*/ 	.short	(.L_9 - .L_8)
	.align		4
.L_8:
        /*0028*/ 	.word	index@(triton_poi_fused__native_batch_norm_legit_no_training_convolution_relu_13)
        /*002c*/ 	.word	0x00000000
.L_9:


//--------------------- .nv.info.triton_poi_fused__native_batch_norm_legit_no_training_convolution_relu_13 --------------------------
	.section	.nv.info.triton_poi_fused__native_batch_norm_legit_no_training_convolution_relu_13,"",@"SHT_CUDA_INFO"
	.sectionflags	@""
	.align	4


	//----- nvinfo : EIATTR_CUDA_API_VERSION
	.align		4
        /*0000*/ 	.byte	0x04, 0x37
        /*0002*/ 	.short	(.L_11 - .L_10)
.L_10:
        /*0004*/ 	.word	0x0000007c


	//----- nvinfo : EIATTR_KPARAM_INFO
	.align		4
.L_11:
        /*0008*/ 	.byte	0x04, 0x17
        /*000a*/ 	.short	(.L_13 - .L_12)
.L_12:
        /*000c*/ 	.word	0x00000000
        /*0010*/ 	.short	0x0007
        /*0012*/ 	.short	0x0038
        /*0014*/ 	.byte	0x00, 0xf0, 0x11, 0x00


	//----- nvinfo : EIATTR_KPARAM_INFO
	.align		4
.L_13:
        /*0018*/ 	.byte	0x04, 0x17
        /*001a*/ 	.short	(.L_15 - .L_14)
.L_14:
        /*001c*/ 	.word	0x00000000
        /*0020*/ 	.short	0x0006
        /*0022*/ 	.short	0x0030
        /*0024*/ 	.byte	0x00, 0xf4, 0x21, 0x00


	//----- nvinfo : EIATTR_KPARAM_INFO
	.align		4
.L_15:
        /*0028*/ 	.byte	0x04, 0x17
        /*002a*/ 	.short	(.L_17 - .L_16)
.L_16:
        /*002c*/ 	.word	0x00000000
        /*0030*/ 	.short	0x0005
        /*0032*/ 	.short	0x0028
        /*0034*/ 	.byte	0x00, 0xf4, 0x21, 0x00


	//----- nvinfo : EIATTR_KPARAM_INFO
	.align		4
.L_17:
        /*0038*/ 	.byte	0x04, 0x17
        /*003a*/ 	.short	(.L_19 - .L_18)
.L_18:
        /*003c*/ 	.word	0x00000000
        /*0040*/ 	.short	0x0004
        /*0042*/ 	.short	0x0020
        /*0044*/ 	.byte	0x00, 0xf4, 0x21, 0x00


	//----- nvinfo : EIATTR_KPARAM_INFO
	.align		4
.L_19:
        /*0048*/ 	.byte	0x04, 0x17
        /*004a*/ 	.short	(.L_21 - .L_20)
.L_20:
        /*004c*/ 	.word	0x00000000
        /*0050*/ 	.short	0x0003
        /*0052*/ 	.short	0x0018
        /*0054*/ 	.byte	0x00, 0xf4, 0x21, 0x00


	//----- nvinfo : EIATTR_KPARAM_INFO
	.align		4
.L_21:
        /*0058*/ 	.byte	0x04, 0x17
        /*005a*/ 	.short	(.L_23 - .L_22)
.L_22:
        /*005c*/ 	.word	0x00000000
        /*0060*/ 	.short	0x0002
        /*0062*/ 	.short	0x0010
        /*0064*/ 	.byte	0x00, 0xf4, 0x21, 0x00


	//----- nvinfo : EIATTR_KPARAM_INFO
	.align		4
.L_23:
        /*0068*/ 	.byte	0x04, 0x17
        /*006a*/ 	.short	(.L_25 - .L_24)
.L_24:
        /*006c*/ 	.word	0x00000000
        /*0070*/ 	.short	0x0001
        /*0072*/ 	.short	0x0008
        /*0074*/ 	.byte	0x00, 0xf4, 0x21, 0x00


	//----- nvinfo : EIATTR_KPARAM_INFO
	.align		4
.L_25:
        /*0078*/ 	.byte	0x04, 0x17
        /*007a*/ 	.short	(.L_27 - .L_26)
.L_26:
        /*007c*/ 	.word	0x00000000
        /*0080*/ 	.short	0x0000
        /*0082*/ 	.short	0x0000
        /*0084*/ 	.byte	0x00, 0xf4, 0x21, 0x00


	//----- nvinfo : EIATTR_SPARSE_MMA_MASK
	.align		4
.L_27:
        /*0088*/ 	.byte	0x03, 0x50
        /*008a*/ 	.short	0x0000


	//----- nvinfo : EIATTR_MAXREG_COUNT
	.align		4
        /*008c*/ 	.byte	0x03, 0x1b
        /*008e*/ 	.short	0x00ff


	//----- nvinfo : EIATTR_EXIT_INSTR_OFFSETS
	.align		4
        /*0090*/ 	.byte	0x04, 0x1c
        /*0092*/ 	.short	(.L_29 - .L_28)


	//   ....[0]....
.L_28:
        /*0094*/ 	.word	0x000007e0


	//----- nvinfo : EIATTR_REQNTID
	.align		4
.L_29:
        /*0098*/ 	.byte	0x04, 0x10
        /*009a*/ 	.short	(.L_31 - .L_30)
.L_30:
        /*009c*/ 	.word	0x00000080
        /*00a0*/ 	.word	0x00000001
        /*00a4*/ 	.word	0x00000001


	//----- nvinfo : EIATTR_CBANK_PARAM_SIZE
	.align		4
.L_31:
        /*00a8*/ 	.byte	0x03, 0x19
        /*00aa*/ 	.short	0x003c


	//----- nvinfo : EIATTR_PARAM_CBANK
	.align		4
        /*00ac*/ 	.byte	0x04, 0x0a
        /*00ae*/ 	.short	(.L_33 - .L_32)
	.align		4
.L_32:
        /*00b0*/ 	.word	index@(.nv.constant0.triton_poi_fused__native_batch_norm_legit_no_training_convolution_relu_13)
        /*00b4*/ 	.short	0x0210
        /*00b6*/ 	.short	0x003c


	//----- nvinfo : EIATTR_SW_WAR
	.align		4
.L_33:
        /*00b8*/ 	.byte	0x04, 0x36
        /*00ba*/ 	.short	(.L_35 - .L_34)
.L_34:
        /*00bc*/ 	.word	0x00000008
.L_35:


//--------------------- .nv.callgraph             --------------------------
	.section	.nv.callgraph,"",@"SHT_CUDA_CALLGRAPH"
	.align	4
	.sectionentsize	8
	.align		4
        /*0000*/ 	.word	0x00000000
	.align		4
        /*0004*/ 	.word	0xffffffff
	.align		4
        /*0008*/ 	.word	0x00000000
	.align		4
        /*000c*/ 	.word	0xfffffffe
	.align		4
        /*0010*/ 	.word	0x00000000
	.align		4
        /*0014*/ 	.word	0xfffffffd
	.align		4
        /*0018*/ 	.word	0x00000000
	.align		4
        /*001c*/ 	.word	0xfffffffc


//--------------------- .nv.constant4             --------------------------
	.section	.nv.constant4,"a",@progbits
	.align	8
	.align		8
.nv.constant4:
        /*0000*/ 	.dword	_$_str
	.align		8
        /*0008*/ 	.dword	_$_str_$_2


//--------------------- .text.triton_poi_fused__native_batch_norm_legit_no_training_convolution_relu_13 --------------------------
	.section	.text.triton_poi_fused__native_batch_norm_legit_no_training_convolution_relu_13,"ax",@progbits
	.align	128
        .global         triton_poi_fused__native_batch_norm_legit_no_training_convolution_relu_13
        .type           triton_poi_fused__native_batch_norm_legit_no_training_convolution_relu_13,@function
        .size           triton_poi_fused__native_batch_norm_legit_no_training_convolution_relu_13,(.L_x_1 - triton_poi_fused__native_batch_norm_legit_no_training_convolution_relu_13)
        .other          triton_poi_fused__native_batch_norm_legit_no_training_convolution_relu_13,@"STO_CUDA_ENTRY STV_DEFAULT"
triton_poi_fused__native_batch_norm_legit_no_training_convolution_relu_13:
.text.triton_poi_fused__native_batch_norm_legit_no_training_convolution_relu_13:
[----:B------:R-:W-:Y:S01]  /*0000*/  LDC R1, c[0x0][0x28] ;  /* 0x00000a00ff017b82 */ /* 0x000fe20000000800 */
[----:B------:R-:W1:Y:S07]  /*0010*/  S2R R0, SR_TID.X ;  /* 0x0000000000007919 */ /* 0x000e6e0000002100 */
[----:B------:R-:W2:Y:S01]  /*0020*/  LDC.64 R4, c[0x0][0x228] ;  /* 0x00008a00ff047b82 */ /* 0x000ea20000000a00 */
[----:B------:R-:W-:Y:S01]  /*0030*/  ULDC.64 UR4, c[0x0][0x208] ;  /* 0x0000820000047ab9 */ /* 0x000fe20000000a00 */
[----:B------:R-:W3:Y:S06]  /*0040*/  S2R R7, SR_CTAID.X ;  /* 0x0000000000077919 */ /* 0x000eec0000002500 */
[----:B------:R-:W4:Y:S08]  /*0050*/  LDC.64 R16, c[0x0][0x218] ;  /* 0x00008600ff107b82 */ /* 0x000f300000000a00 */
[----:B------:R-:W5:Y:S01]  /*0060*/  LDC.64 R28, c[0x0][0x210] ;  /* 0x00008400ff1c7b82 */ /* 0x000f620000000a00 */
[----:B-1----:R-:W-:-:S02]  /*0070*/  SHF.L.U32 R0, R0, 0x2, RZ ;  /* 0x0000000200007819 */ /* 0x002fc400000006ff */
[----:B---3--:R-:W-:Y:S02]  /*0080*/  SHF.R.S32.HI R3, RZ, 0x15, R7 ;  /* 0x00000015ff037819 */ /* 0x008fe40000011407 */
[----:B------:R-:W-:Y:S02]  /*0090*/  LOP3.LUT R0, R0, 0x1fc, RZ, 0xc0, !PT ;  /* 0x000001fc00007812 */ /* 0x000fe400078ec0ff */
[----:B------:R-:W-:Y:S02]  /*00a0*/  SGXT R3, R3, 0x1 ;  /* 0x000000010303781a */ /* 0x000fe40000000200 */
[----:B------:R-:W-:-:S04]  /*00b0*/  LEA R0, R7, R0, 0xa ;  /* 0x0000000007007211 */ /* 0x000fc800078e50ff */
[----:B------:R-:W-:-:S04]  /*00c0*/  LEA.HI R3, R3, R0, RZ, 0x7 ;  /* 0x0000000003037211 */ /* 0x000fc800078f38ff */
[----:B------:R-:W-:-:S04]  /*00d0*/  LOP3.LUT R3, R3, 0xffffff80, RZ, 0xc0, !PT ;  /* 0xffffff8003037812 */ /* 0x000fc800078ec0ff */
[----:B------:R-:W-:Y:S01]  /*00e0*/  IADD3 R24, R0, -R3, RZ ;  /* 0x8000000300187210 */ /* 0x000fe20007ffe0ff */
[----:B-----5:R-:W-:Y:S01]  /*00f0*/  IMAD.WIDE R28, R0, 0x4, R28 ;  /* 0x00000004001c7825 */ /* 0x020fe200078e021c */
[----:B------:R-:W1:Y:S03]  /*0100*/  LDC.64 R2, c[0x0][0x220] ;  /* 0x00008800ff027b82 */ /* 0x000e660000000a00 */
[C---:B--2---:R-:W-:Y:S01]  /*0110*/  IMAD.WIDE R4, R24.reuse, 0x4, R4 ;  /* 0x0000000418047825 */ /* 0x044fe200078e0204 */
[----:B------:R-:W2:Y:S03]  /*0120*/  LDG.E.128 R12, desc[UR4][R28.64+0x800] ;  /* 0x000800041c0c7981 */ /* 0x000ea6000c1e1d00 */
[C---:B----4-:R-:W-:Y:S01]  /*0130*/  IMAD.WIDE R16, R24.reuse, 0x4, R16 ;  /* 0x0000000418107825 */ /* 0x050fe200078e0210 */
[----:B------:R-:W3:Y:S04]  /*0140*/  LDG.E.128 R20, desc[UR4][R28.64] ;  /* 0x000000041c147981 */ /* 0x000ee8000c1e1d00 */
[----:B------:R-:W4:Y:S04]  /*0150*/  LDG.E.EL.128 R4, desc[UR4][R4.64] ;  /* 0x0000000404047981 */ /* 0x000f28000c2e1d00 */
[----:B------:R-:W2:Y:S01]  /*0160*/  LDG.E.EL.128 R16, desc[UR4][R16.64] ;  /* 0x0000000410107981 */ /* 0x000ea2000c2e1d00 */
[----:B-1----:R-:W-:-:S05]  /*0170*/  IMAD.WIDE R2, R24, 0x4, R2 ;  /* 0x0000000418027825 */ /* 0x002fca00078e0202 */
[----:B------:R1:W5:Y:S02]  /*0180*/  LDG.E.EL.128 R8, desc[UR4][R2.64] ;  /* 0x0000000402087981 */ /* 0x000364000c2e1d00 */
[----:B-1----:R-:W-:Y:S01]  /*0190*/  HFMA2.MMA R2, -RZ, RZ, 1.625, 0 ;  /* 0x3e800000ff027435 */ /* 0x002fe200000001ff */
[----:B----4-:R-:W-:Y:S01]  /*01a0*/  FADD R4, R4, 9.9999997473787516356e-06 ;  /* 0x3727c5ac04047421 */ /* 0x010fe20000000000 */
[----:B------:R-:W-:-:S03]  /*01b0*/  FADD R5, R5, 9.9999997473787516356e-06 ;  /* 0x3727c5ac05057421 */ /* 0x000fc60000000000 */
[----:B------:R-:W1:Y:S08]  /*01c0*/  MUFU.SQRT R25, R4 ;  /* 0x0000000400197308 */ /* 0x000e700000002000 */
[----:B------:R-:W4:Y:S01]  /*01d0*/  MUFU.SQRT R26, R5 ;  /* 0x00000005001a7308 */ /* 0x000f220000002000 */
[----:B------:R-:W-:Y:S01]  /*01e0*/  FADD R6, R6, 9.9999997473787516356e-06 ;  /* 0x3727c5ac06067421 */ /* 0x000fe20000000000 */
[----:B-1----:R-:W-:-:S02]  /*01f0*/  FSETP.GT.AND P0, PT, R25, 8.50705917302346158658e+37, PT ;  /* 0x7e8000001900780b */ /* 0x002fc40003f04000 */
[C---:B------:R-:W-:Y:S02]  /*0200*/  FSETP.GEU.AND P3, PT, R25.reuse, 1.175494350822287508e-38, PT ;  /* 0x008000001900780b */ /* 0x040fe40003f6e000 */
[C---:B----4-:R-:W-:Y:S02]  /*0210*/  FSETP.GT.AND P1, PT, R26.reuse, 8.50705917302346158658e+37, PT ;  /* 0x7e8000001a00780b */ /* 0x050fe40003f24000 */
[----:B------:R-:W-:Y:S01]  /*0220*/  FSETP.GEU.AND P4, PT, R26, 1.175494350822287508e-38, PT ;  /* 0x008000001a00780b */ /* 0x000fe20003f8e000 */
[----:B------:R-:W1:Y:S06]  /*0230*/  MUFU.SQRT R6, R6 ;  /* 0x0000000600067308 */ /* 0x000e6c0000002000 */
[----:B------:R-:W-:-:S04]  /*0240*/  @P0 FMUL R25, R25, 0.25 ;  /* 0x3e80000019190820 */ /* 0x000fc80000400000 */
[----:B------:R-:W-:Y:S01]  /*0250*/  @!P3 FMUL R25, R25, 16777216 ;  /* 0x4b8000001919b820 */ /* 0x000fe20000400000 */
[----:B------:R-:W-:-:S04]  /*0260*/  @P1 FMUL R26, R26, 0.25 ;  /* 0x3e8000001a1a1820 */ /* 0x000fc80000400000 */
[----:B------:R-:W-:Y:S01]  /*0270*/  @!P4 FMUL R26, R26, 16777216 ;  /* 0x4b8000001a1ac820 */ /* 0x000fe20000400000 */
[----:B------:R-:W4:Y:S01]  /*0280*/  MUFU.RCP R25, R25 ;  /* 0x0000001900197308 */ /* 0x000f220000001000 */
[----:B-1----:R-:W-:Y:S02]  /*0290*/  FSETP.GT.AND P2, PT, R6, 8.50705917302346158658e+37, PT ;  /* 0x7e8000000600780b */ /* 0x002fe40003f44000 */
[----:B------:R-:W-:-:S05]  /*02a0*/  FSEL R4, R2, 1, P0 ;  /* 0x3f80000002047808 */ /* 0x000fca0000000000 */
[----:B------:R-:W1:Y:S01]  /*02b0*/  MUFU.RCP R26, R26 ;  /* 0x0000001a001a7308 */ /* 0x000e620000001000 */
[----:B------:R-:W-:Y:S02]  /*02c0*/  FSETP.GEU.AND P5, PT, R6, 1.175494350822287508e-38, PT ;  /* 0x008000000600780b */ /* 0x000fe40003fae000 */
[----:B------:R-:W-:Y:S01]  /*02d0*/  FSEL R3, R2, 1, P1 ;  /* 0x3f80000002037808 */ /* 0x000fe20000800000 */
[----:B------:R-:W-:-:S04]  /*02e0*/  @!P3 FMUL R4, R4, 16777216 ;  /* 0x4b8000000404b820 */ /* 0x000fc80000400000 */
[----:B------:R-:W-:Y:S01]  /*02f0*/  @!P4 FMUL R3, R3, 16777216 ;  /* 0x4b8000000303c820 */ /* 0x000fe20000400000 */
[----:B----4-:R-:W-:Y:S01]  /*0300*/  FMUL R5, R25, R4 ;  /* 0x0000000419057220 */ /* 0x010fe20000400000 */
[----:B------:R-:W-:Y:S01]  /*0310*/  @P2 FMUL R6, R6, 0.25 ;  /* 0x3e80000006062820 */ /* 0x000fe20000400000 */
[--C-:B--2---:R-:W-:Y:S01]  /*0320*/  FADD R15, R15, R19.reuse ;  /* 0x000000130f0f7221 */ /* 0x104fe20000000000 */
[--C-:B------:R-:W-:Y:S01]  /*0330*/  FADD R14, R14, R18.reuse ;  /* 0x000000120e0e7221 */ /* 0x100fe20000000000 */
[----:B---3--:R-:W-:Y:S01]  /*0340*/  FADD R19, R23, R19 ;  /* 0x0000001317137221 */ /* 0x008fe20000000000 */
[----:B------:R-:W-:Y:S01]  /*0350*/  FADD R18, R22, R18 ;  /* 0x0000001216127221 */ /* 0x000fe20000000000 */
[----:B-1----:R-:W-:Y:S01]  /*0360*/  FMUL R4, R26, R3 ;  /* 0x000000031a047220 */ /* 0x002fe20000400000 */
[----:B------:R-:W1:Y:S01]  /*0370*/  LDC.64 R22, c[0x0][0x238] ;  /* 0x00008e00ff167b82 */ /* 0x000e620000000a00 */
[----:B------:R-:W-:-:S07]  /*0380*/  @!P5 FMUL R6, R6, 16777216 ;  /* 0x4b8000000606d820 */ /* 0x000fce0000400000 */
[----:B------:R-:W2:Y:S01]  /*0390*/  LDC.64 R26, c[0x0][0x230] ;  /* 0x00008c00ff1a7b82 */ /* 0x000ea20000000a00 */
[----:B------:R-:W3:Y:S01]  /*03a0*/  MUFU.RCP R6, R6 ;  /* 0x0000000600067308 */ /* 0x000ee20000001000 */
[----:B------:R-:W-:Y:S01]  /*03b0*/  FSEL R3, R2, 1, P2 ;  /* 0x3f80000002037808 */ /* 0x000fe20001000000 */
[--C-:B------:R-:W-:Y:S01]  /*03c0*/  FADD R12, R12, R16.reuse ;  /* 0x000000100c0c7221 */ /* 0x100fe20000000000 */
[----:B------:R-:W-:Y:S01]  /*03d0*/  FADD R16, R20, R16 ;  /* 0x0000001014107221 */ /* 0x000fe20000000000 */
[--C-:B------:R-:W-:Y:S02]  /*03e0*/  FADD R13, R13, R17.reuse ;  /* 0x000000110d0d7221 */ /* 0x100fe40000000000 */
[----:B------:R-:W-:Y:S01]  /*03f0*/  @!P5 FMUL R3, R3, 16777216 ;  /* 0x4b8000000303d820 */ /* 0x000fe20000400000 */
[----:B------:R-:W-:-:S03]  /*0400*/  FADD R17, R21, R17 ;  /* 0x0000001115117221 */ /* 0x000fc60000000000 */
[----:B---3--:R-:W-:Y:S01]  /*0410*/  FMUL R3, R6, R3 ;  /* 0x0000000306037220 */ /* 0x008fe20000400000 */
[C---:B-----5:R-:W-:Y:S01]  /*0420*/  FADD R6, -R8.reuse, R12 ;  /* 0x0000000c08067221 */ /* 0x060fe20000000100 */
[----:B------:R-:W-:Y:S01]  /*0430*/  FADD R8, -R8, R16 ;  /* 0x0000001008087221 */ /* 0x000fe20000000100 */
[----:B--2---:R-:W-:-:S04]  /*0440*/  IMAD.WIDE R20, R24, 0x4, R26 ;  /* 0x0000000418147825 */ /* 0x004fc800078e021a */
[----:B-1----:R-:W-:-:S04]  /*0450*/  IMAD.WIDE R24, R24, 0x4, R22 ;  /* 0x0000000418187825 */ /* 0x002fc800078e0216 */
[----:B------:R-:W-:Y:S01]  /*0460*/  FADD R23, -R9, R13 ;  /* 0x0000000d09177221 */ /* 0x000fe20000000100 */
[C---:B------:R-:W-:Y:S01]  /*0470*/  FMUL R6, R5.reuse, R6 ;  /* 0x0000000605067220 */ /* 0x040fe20000400000 */
[----:B------:R-:W-:Y:S02]  /*0480*/  FMUL R5, R5, R8 ;  /* 0x0000000805057220 */ /* 0x000fe40000400000 */
[----:B------:R-:W-:Y:S01]  /*0490*/  FMUL R8, R4, R23 ;  /* 0x0000001704087220 */ /* 0x000fe20000400000 */
[----:B------:R-:W2:Y:S04]  /*04a0*/  LDG.E.EL.128 R24, desc[UR4][R24.64] ;  /* 0x0000000418187981 */ /* 0x000ea8000c2e1d00 */
[----:B------:R-:W2:Y:S01]  /*04b0*/  LDG.E.EL.128 R20, desc[UR4][R20.64] ;  /* 0x0000000414147981 */ /* 0x000ea2000c2e1d00 */
[----:B------:R-:W-:-:S04]  /*04c0*/  FADD R9, -R9, R17 ;  /* 0x0000001109097221 */ /* 0x000fc80000000100 */
[----:B------:R-:W-:Y:S01]  /*04d0*/  FMUL R9, R4, R9 ;  /* 0x0000000904097220 */ /* 0x000fe20000400000 */
[----:B------:R-:W-:-:S04]  /*04e0*/  FADD R4, R7, 9.9999997473787516356e-06 ;  /* 0x3727c5ac07047421 */ /* 0x000fc80000000000 */
[----:B------:R-:W1:Y:S02]  /*04f0*/  MUFU.SQRT R7, R4 ;  /* 0x0000000400077308 */ /* 0x000e640000002000 */
[C---:B-1----:R-:W-:Y:S02]  /*0500*/  FSETP.GT.AND P0, PT, R7.reuse, 8.50705917302346158658e+37, PT ;  /* 0x7e8000000700780b */ /* 0x042fe40003f04000 */
[----:B------:R-:W-:-:S11]  /*0510*/  FSETP.GEU.AND P1, PT, R7, 1.175494350822287508e-38, PT ;  /* 0x008000000700780b */ /* 0x000fd60003f2e000 */
[----:B------:R-:W-:-:S04]  /*0520*/  @P0 FMUL R7, R7, 0.25 ;  /* 0x3e80000007070820 */ /* 0x000fc80000400000 */
[----:B------:R-:W-:-:S06]  /*0530*/  @!P1 FMUL R7, R7, 16777216 ;  /* 0x4b80000007079820 */ /* 0x000fcc0000400000 */
[----:B------:R-:W1:Y:S01]  /*0540*/  MUFU.RCP R7, R7 ;  /* 0x0000000700077308 */ /* 0x000e620000001000 */
[----:B------:R-:W-:-:S05]  /*0550*/  FSEL R2, R2, 1, P0 ;  /* 0x3f80000002027808 */ /* 0x000fca0000000000 */
[----:B------:R-:W-:-:S04]  /*0560*/  @!P1 FMUL R2, R2, 16777216 ;  /* 0x4b80000002029820 */ /* 0x000fc80000400000 */
[----:B-1----:R-:W-:Y:S01]  /*0570*/  FMUL R2, R7, R2 ;  /* 0x0000000207027220 */ /* 0x002fe20000400000 */
[C---:B------:R-:W-:Y:S01]  /*0580*/  FADD R7, -R11.reuse, R15 ;  /* 0x0000000f0b077221 */ /* 0x040fe20000000100 */
[----:B------:R-:W-:Y:S01]  /*0590*/  FADD R11, -R11, R19 ;  /* 0x000000130b0b7221 */ /* 0x000fe20000000100 */
[----:B------:R-:W-:Y:S04]  /*05a0*/  STG.E.128 desc[UR4][R28.64], R16 ;  /* 0x000000101c007986 */ /* 0x000fe8000c101d04 */
[----:B------:R-:W-:Y:S01]  /*05b0*/  STG.E.128 desc[UR4][R28.64+0x800], R12 ;  /* 0x0008000c1c007986 */ /* 0x000fe2000c101d04 */
[C-C-:B--2---:R-:W-:Y:S01]  /*05c0*/  FFMA R4, R20.reuse, R5, R24.reuse ;  /* 0x0000000514047223 */ /* 0x144fe20000000018 */
[----:B------:R-:W-:Y:S01]  /*05d0*/  FFMA R20, R20, R6, R24 ;  /* 0x0000000614147223 */ /* 0x000fe20000000018 */
[C-C-:B------:R-:W-:Y:S01]  /*05e0*/  FFMA R9, R21.reuse, R9, R25.reuse ;  /* 0x0000000915097223 */ /* 0x140fe20000000019 */
[----:B------:R-:W-:Y:S01]  /*05f0*/  FFMA R8, R21, R8, R25 ;  /* 0x0000000815087223 */ /* 0x000fe20000000019 */
[----:B------:R-:W-:Y:S01]  /*0600*/  FADD R6, -R10, R14 ;  /* 0x0000000e0a067221 */ /* 0x000fe20000000100 */
[----:B------:R-:W1:Y:S03]  /*0610*/  LDC.64 R24, c[0x0][0x240] ;  /* 0x00009000ff187b82 */ /* 0x000e660000000a00 */
[----:B------:R-:W-:Y:S01]  /*0620*/  FMUL R5, R3, R6 ;  /* 0x0000000603057220 */ /* 0x000fe20000400000 */
[----:B------:R-:W-:Y:S01]  /*0630*/  FMUL R6, R2, R7 ;  /* 0x0000000702067220 */ /* 0x000fe20000400000 */
[----:B------:R-:W-:Y:S01]  /*0640*/  FADD R10, -R10, R18 ;  /* 0x000000120a0a7221 */ /* 0x000fe20000000100 */
[----:B------:R-:W-:-:S02]  /*0650*/  FMUL R2, R2, R11 ;  /* 0x0000000b02027220 */ /* 0x000fc40000400000 */
[--C-:B------:R-:W-:Y:S01]  /*0660*/  FFMA R7, R23, R6, R27.reuse ;  /* 0x0000000617077223 */ /* 0x100fe2000000001b */
[----:B------:R-:W-:Y:S01]  /*0670*/  FMUL R3, R3, R10 ;  /* 0x0000000a03037220 */ /* 0x000fe20000400000 */
[C-C-:B------:R-:W-:Y:S01]  /*0680*/  FFMA R5, R22.reuse, R5, R26.reuse ;  /* 0x0000000516057223 */ /* 0x140fe2000000001a */
[----:B------:R-:W-:Y:S02]  /*0690*/  FFMA R2, R23, R2, R27 ;  /* 0x0000000217027223 */ /* 0x000fe4000000001b */
[----:B------:R-:W-:Y:S01]  /*06a0*/  FSETP.GEU.AND P6, PT, R7, RZ, PT ;  /* 0x000000ff0700720b */ /* 0x000fe20003fce000 */
[----:B------:R-:W-:Y:S01]  /*06b0*/  FFMA R3, R22, R3, R26 ;  /* 0x0000000316037223 */ /* 0x000fe2000000001a */
[----:B------:R-:W-:Y:S02]  /*06c0*/  FSETP.GEU.AND P5, PT, R5, RZ, PT ;  /* 0x000000ff0500720b */ /* 0x000fe40003fae000 */
[----:B------:R-:W-:Y:S02]  /*06d0*/  FSETP.GEU.AND P4, PT, R8, RZ, PT ;  /* 0x000000ff0800720b */ /* 0x000fe40003f8e000 */
[----:B------:R-:W-:-:S02]  /*06e0*/  SEL R7, R7, RZ, P6 ;  /* 0x000000ff07077207 */ /* 0x000fc40003000000 */
[----:B------:R-:W-:Y:S02]  /*06f0*/  FSETP.GEU.AND P6, PT, R4, RZ, PT ;  /* 0x000000ff0400720b */ /* 0x000fe40003fce000 */
[----:B------:R-:W-:Y:S02]  /*0700*/  FSETP.GEU.AND P0, PT, R20, RZ, PT ;  /* 0x000000ff1400720b */ /* 0x000fe40003f0e000 */
[----:B------:R-:W-:Y:S02]  /*0710*/  FSETP.GEU.AND P3, PT, R2, RZ, PT ;  /* 0x000000ff0200720b */ /* 0x000fe40003f6e000 */
[----:B------:R-:W-:Y:S02]  /*0720*/  FSETP.GEU.AND P2, PT, R3, RZ, PT ;  /* 0x000000ff0300720b */ /* 0x000fe40003f4e000 */
[----:B------:R-:W-:Y:S02]  /*0730*/  FSETP.GEU.AND P1, PT, R9, RZ, PT ;  /* 0x000000ff0900720b */ /* 0x000fe40003f2e000 */
[----:B------:R-:W-:-:S02]  /*0740*/  SEL R6, R5, RZ, P5 ;  /* 0x000000ff05067207 */ /* 0x000fc40002800000 */
[----:B------:R-:W-:Y:S01]  /*0750*/  SEL R5, R8, RZ, P4 ;  /* 0x000000ff08057207 */ /* 0x000fe20002000000 */
[----:B-1----:R-:W-:Y:S01]  /*0760*/  IMAD.WIDE R24, R0, 0x4, R24 ;  /* 0x0000000400187825 */ /* 0x002fe200078e0218 */
[----:B------:R-:W-:Y:S02]  /*0770*/  SEL R8, R4, RZ, P6 ;  /* 0x000000ff04087207 */ /* 0x000fe40003000000 */
[----:B------:R-:W-:Y:S02]  /*0780*/  SEL R11, R2, RZ, P3 ;  /* 0x000000ff020b7207 */ /* 0x000fe40001800000 */
[----:B------:R-:W-:Y:S02]  /*0790*/  SEL R10, R3, RZ, P2 ;  /* 0x000000ff030a7207 */ /* 0x000fe40001000000 */
[----:B------:R-:W-:Y:S02]  /*07a0*/  SEL R9, R9, RZ, P1 ;  /* 0x000000ff09097207 */ /* 0x000fe40000800000 */
[----:B------:R-:W-:-:S03]  /*07b0*/  SEL R4, R20, RZ, P0 ;  /* 0x000000ff14047207 */ /* 0x000fc60000000000 */
[----:B------:R-:W-:Y:S04]  /*07c0*/  STG.E.128 desc[UR4][R24.64], R8 ;  /* 0x0000000818007986 */ /* 0x000fe8000c101d04 */
[----:B------:R-:W-:Y:S01]  /*07d0*/  STG.E.128 desc[UR4][R24.64+0x800], R4 ;  /* 0x0008000418007986 */ /* 0x000fe2000c101d04 */
[----:B------:R-:W-:Y:S05]  /*07e0*/  EXIT ;  /* 0x000000000000794d */ /* 0x000fea0003800000 */
.L_x_0:
[----:B------:R-:W-:-:S00]  /*07f0*/  BRA `(.L_x_0) ;  /* 0xfffffffc00fc7947 */ /* 0x000fc0000383ffff */
[----:B------:R-:W-:-:S00]  /*0800*/  NOP ;  /* 0x0000000000007918 */ /* 0x000fc00000000000 */
[----:B------:R-:W-:-:S00]  /*0810*/  NOP ;  /* 0x0000000000007918 */ /* 0x000fc00000000000 */
[----:B------:R-:W-:-:S00]  /*0820*/  NOP ;  /* 0x0000000000007918 */ /* 0x000fc00000000000 */
[----:B------:R-:W-:-:S00]  /*0830*/  NOP ;  /* 0x0000000000007918 */ /* 0x000fc00000000000 */
[----:B------:R-:W-:-:S00]  /*0840*/  NOP ;  /* 0x0000000000007918 */ /* 0x000fc00000000000 */
[----:B------:R-:W-:-:S00]  /*0850*/  NOP ;  /* 0x0000000000007918 */ /* 0x000fc00000000000 */
[----:B------:R-:W-:-:S00]  /*0860*/  NOP ;  /* 0x0000000000007918 */ /* 0x000fc00000000000 */
[----:B------:R-:W-:-:S00]  /*0870*/  NOP ;  /* 0x0000000000007918 */ /* 0x000fc00000000000 */
.L_x_1:


//--------------------- .nv.global.init           --------------------------
	.section	.nv.global.init,"aw",@progbits
.nv.global.init:
	.type		_$_str,@object
	.size		_$_str,(_$_str_$_2 - _$_str)
_$_str:
        /*0000*/ 	.byte	0x5f, 0x5f, 0x43, 0x55, 0x44, 0x41, 0x5f, 0x46, 0x54, 0x5a, 0x00
	.type		_$_str_$_2,@object
	.size		_$_str_$_2,(.L_1 - _$_str_$_2)
_$_str_$_2:
        /*000b*/ 	.byte	0x5f, 0x5f, 0x43, 0x55, 0x44, 0x41, 0x5f, 0x50, 0x52, 0x45, 0x43, 0x5f, 0x53, 0x51, 0x52, 0x54
        /*001b*/ 	.byte	0x00
.L_1:


//--------------------- .nv.constant0.triton_poi_fused__native_batch_norm_legit_no_training_convolution_relu_13 --------------------------
	.section	.nv.constant0.triton_poi_fused__native_batch_norm_legit_no_training_convolution_relu_13,"a",@progbits
	.sectionflags	@""
	.align	4
.nv.constant0.triton_poi_fused__native_batch_norm_legit_no_training_convolution_relu_13:
	.zero		588
